//
// Generated by NVIDIA NVVM Compiler
//
// Compiler Build ID: CL-36424714
// Cuda compilation tools, release 13.0, V13.0.88
// Based on NVVM 20.0.0
//

.version 9.0
.target sm_100
.address_size 64

	// .globl	_Z9KernelFoov

.visible .entry _Z9KernelFoov()
{


	ret;

}


// ===== COMPILED SASS (sm_100) =====

	.target	sm_100

	.elftype	@"ET_EXEC"


//--------------------- .note.nv.tkinfo           --------------------------
	.section	.note.nv.tkinfo,"",@"SHT_NOTE"
	.sectionflags	@"SHF_NOTE_NV_TKINFO"
	.tkinfo
        /*0018*/ 	.word	0x00000002
        /*0030*/ 	.string	""
        /*0030*/ 	.string	"ptxas"
        /*0030*/ 	.string	"Cuda compilation tools, release 13.0, V13.0.88"
        /*0030*/ 	.string	"Build cuda_13.0.r13.0/compiler.36424714_0"
        /*0030*/ 	.string	"-arch sm_100 -m 64 "



//--------------------- .note.nv.cuinfo           --------------------------
	.section	.note.nv.cuinfo,"",@"SHT_NOTE"
	.sectionflags	@"SHF_NOTE_NV_CUINFO"
        /*0018*/ 	.short	0x0002
        /*001a*/ 	.short	0x0064
        /*001c*/ 	.short	0x0082
	.zero		2


//--------------------- .nv.info                  --------------------------
	.section	.nv.info,"",@"SHT_CUDA_INFO"
	.align	4


	//----- nvinfo : EIATTR_REGCOUNT
	.align		4
        /*0000*/ 	.byte	0x04, 0x2f
        /*0002*/ 	.short	(.L_1 - .L_0)
	.align		4
.L_0:
        /*0004*/ 	.word	index@(_Z9KernelFoov)
        /*0008*/ 	.word	0x00000004


	//----- nvinfo : EIATTR_FRAME_SIZE
	.align		4
.L_1:
        /*000c*/ 	.byte	0x04, 0x11
        /*000e*/ 	.short	(.L_3 - .L_2)
	.align		4
.L_2:
        /*0010*/ 	.word	index@(_Z9KernelFoov)
        /*0014*/ 	.word	0x00000000


	//----- nvinfo : EIATTR_MIN_STACK_SIZE
	.align		4
.L_3:
        /*0018*/ 	.byte	0x04, 0x12
        /*001a*/ 	.short	(.L_5 - .L_4)
	.align		4
.L_4:
        /*001c*/ 	.word	index@(_Z9KernelFoov)
        /*0020*/ 	.word	0x00000000
.L_5:


//--------------------- .nv.compat                --------------------------
	.section	.nv.compat,"",@"SHT_CUDA_COMPAT_INFO"
	.align	4
        /*0000*/ 	.byte	0x02, 0x09, 0x00, 0x00, 0x02, 0x02, 0x01, 0x00, 0x02, 0x05, 0x05, 0x00, 0x03, 0x07, 0x01, 0x01
        /*0010*/ 	.byte	0x02, 0x03, 0x00, 0x00, 0x02, 0x06, 0x01, 0x00, 0x04, 0x0b, 0x08, 0x00, 0x09, 0x00, 0x00, 0x00
        /*0020*/ 	.byte	0x00, 0x00, 0x00, 0x00


//--------------------- .nv.info._Z9KernelFoov    --------------------------
	.section	.nv.info._Z9KernelFoov,"",@"SHT_CUDA_INFO"
	.sectionflags	@""
	.align	4


	//----- nvinfo : EIATTR_CUDA_API_VERSION
	.align		4
        /*0000*/ 	.byte	0x04, 0x37
        /*0002*/ 	.short	(.L_7 - .L_6)
.L_6:
        /*0004*/ 	.word	0x00000082


	//----- nvinfo : EIATTR_SPARSE_MMA_MASK
	.align		4
.L_7:
        /*0008*/ 	.byte	0x03, 0x50
        /*000a*/ 	.short	0x0000


	//----- nvinfo : EIATTR_MAXREG_COUNT
	.align		4
        /*000c*/ 	.byte	0x03, 0x1b
        /*000e*/ 	.short	0x00ff


	//----- nvinfo : EIATTR_MERCURY_ISA_VERSION
	.align		4
        /*0010*/ 	.byte	0x03, 0x5f
        /*0012*/ 	.short	0x0101


	//----- nvinfo : EIATTR_VRC_CTA_INIT_COUNT
	.align		4
        /*0014*/ 	.byte	0x02, 0x4a
	.zero		1
	.zero		1


	//----- nvinfo : EIATTR_EXIT_INSTR_OFFSETS
	.align		4
        /*0018*/ 	.byte	0x04, 0x1c
        /*001a*/ 	.short	(.L_9 - .L_8)


	//   ....[0]....
.L_8:
        /*001c*/ 	.word	0x00000010


	//----- nvinfo : EIATTR_SW_WAR
	.align		4
.L_9:
        /*0020*/ 	.byte	0x04, 0x36
        /*0022*/ 	.short	(.L_11 - .L_10)
.L_10:
        /*0024*/ 	.word	0x00000008
.L_11:


//--------------------- .nv.callgraph             --------------------------
	.section	.nv.callgraph,"",@"SHT_CUDA_CALLGRAPH"
	.align	4
	.sectionentsize	8
	.align		4
        /*0000*/ 	.word	0x00000000
	.align		4
        /*0004*/ 	.word	0xffffffff
	.align		4
        /*0008*/ 	.word	0x00000000
	.align		4
        /*000c*/ 	.word	0xfffffffe
	.align		4
        /*0010*/ 	.word	0x00000000
	.align		4
        /*0014*/ 	.word	0xfffffffd
	.align		4
        /*0018*/ 	.word	0x00000000
	.align		4
        /*001c*/ 	.word	0xfffffffc


//--------------------- .text._Z9KernelFoov       --------------------------
	.section	.text._Z9KernelFoov,"ax",@progbits
	.align	128
        .global         _Z9KernelFoov
        .type           _Z9KernelFoov,@function
        .size           _Z9KernelFoov,(.L_x_1 - _Z9KernelFoov)
        .other          _Z9KernelFoov,@"STO_CUDA_ENTRY STV_DEFAULT"
_Z9KernelFoov:
.text._Z9KernelFoov:
[----:B------:R-:W-:Y:S01]  /*0000*/  LDC R1, c[0x0][0x37c] ;  /* 0x0000df00ff017b82 */ /* 0x000fe20000000800 */
[----:B------:R-:W-:Y:S05]  /*0010*/  EXIT ;  /* 0x000000000000794d */ /* 0x000fea0003800000 */
.L_x_0:
[----:B------:R-:W-:-:S00]  /*0020*/  BRA `(.L_x_0) ;  /* 0xfffffffc00fc7947 */ /* 0x000fc0000383ffff */
[----:B------:R-:W-:-:S00]  /*0030*/  NOP ;  /* 0x0000000000007918 */ /* 0x000fc00000000000 */
        /* <DEDUP_REMOVED lines=12> */
.L_x_1:


//--------------------- .nv.shared.reserved.0     --------------------------
	.section	.nv.shared.reserved.0,"aw",@nobits
	.weak		__nv_reservedSMEM_offset_0_alias
	.size		__nv_reservedSMEM_offset_0_alias, 0, 64
	.other		__nv_reservedSMEM_offset_0_alias,@"STO_CUDA_RESERVED_SHARED STV_DEFAULT"
__nv_reservedSMEM_offset_0_alias:
	.zero		0
	.zero		64


//--------------------- .nv.constant0._Z9KernelFoov --------------------------
	.section	.nv.constant0._Z9KernelFoov,"a",@progbits
	.sectionflags	@""
	.align	4
.nv.constant0._Z9KernelFoov:
	.zero		896


//--------------------- SYMBOLS --------------------------

	.type		.nv.reservedSmem.offset0,@object
	.size		.nv.reservedSmem.offset0,0x4
